//
// Generated by NVIDIA NVVM Compiler
//
// Compiler Build ID: CL-36424714
// Cuda compilation tools, release 13.0, V13.0.88
// Based on NVVM 20.0.0
//

.version 9.0
.target sm_100
.address_size 64

	// .globl	_Z9addKernelPiS_S_i

.visible .entry _Z9addKernelPiS_S_i(
	.param .u64 .ptr .align 1 _Z9addKernelPiS_S_i_param_0,
	.param .u64 .ptr .align 1 _Z9addKernelPiS_S_i_param_1,
	.param .u64 .ptr .align 1 _Z9addKernelPiS_S_i_param_2,
	.param .u32 _Z9addKernelPiS_S_i_param_3
)
{
	.reg .b32 	%r<8>;
	.reg .b64 	%rd<11>;

	ld.param.u64 	%rd1, [_Z9addKernelPiS_S_i_param_0];
	ld.param.u64 	%rd2, [_Z9addKernelPiS_S_i_param_1];
	ld.param.u64 	%rd3, [_Z9addKernelPiS_S_i_param_2];
	cvta.to.global.u64 	%rd4, %rd3;
	cvta.to.global.u64 	%rd5, %rd2;
	cvta.to.global.u64 	%rd6, %rd1;
	mov.u32 	%r1, %ctaid.x;
	mov.u32 	%r2, %ntid.x;
	mov.u32 	%r3, %tid.x;
	mad.lo.s32 	%r4, %r1, %r2, %r3;
	mul.wide.s32 	%rd7, %r4, 4;
	add.s64 	%rd8, %rd6, %rd7;
	ld.global.u32 	%r5, [%rd8];
	add.s64 	%rd9, %rd5, %rd7;
	ld.global.u32 	%r6, [%rd9];
	add.s32 	%r7, %r6, %r5;
	add.s64 	%rd10, %rd4, %rd7;
	st.global.u32 	[%rd10], %r7;
	ret;

}


// ===== COMPILED SASS (sm_100) =====

	.target	sm_100

	.elftype	@"ET_EXEC"


//--------------------- .note.nv.tkinfo           --------------------------
	.section	.note.nv.tkinfo,"",@"SHT_NOTE"
	.sectionflags	@"SHF_NOTE_NV_TKINFO"
	.tkinfo
        /*0018*/ 	.word	0x00000002
        /*0030*/ 	.string	""
        /*0030*/ 	.string	"ptxas"
        /*0030*/ 	.string	"Cuda compilation tools, release 13.0, V13.0.88"
        /*0030*/ 	.string	"Build cuda_13.0.r13.0/compiler.36424714_0"
        /*0030*/ 	.string	"-arch sm_100 -m 64 "



//--------------------- .note.nv.cuinfo           --------------------------
	.section	.note.nv.cuinfo,"",@"SHT_NOTE"
	.sectionflags	@"SHF_NOTE_NV_CUINFO"
        /*0018*/ 	.short	0x0002
        /*001a*/ 	.short	0x0064
        /*001c*/ 	.short	0x0082
	.zero		2


//--------------------- .nv.info                  --------------------------
	.section	.nv.info,"",@"SHT_CUDA_INFO"
	.align	4


	//----- nvinfo : EIATTR_REGCOUNT
	.align		4
        /*0000*/ 	.byte	0x04, 0x2f
        /*0002*/ 	.short	(.L_1 - .L_0)
	.align		4
.L_0:
        /*0004*/ 	.word	index@(_Z9addKernelPiS_S_i)
        /*0008*/ 	.word	0x0000000c


	//----- nvinfo : EIATTR_FRAME_SIZE
	.align		4
.L_1:
        /*000c*/ 	.byte	0x04, 0x11
        /*000e*/ 	.short	(.L_3 - .L_2)
	.align		4
.L_2:
        /*0010*/ 	.word	index@(_Z9addKernelPiS_S_i)
        /*0014*/ 	.word	0x00000000


	//----- nvinfo : EIATTR_MIN_STACK_SIZE
	.align		4
.L_3:
        /*0018*/ 	.byte	0x04, 0x12
        /*001a*/ 	.short	(.L_5 - .L_4)
	.align		4
.L_4:
        /*001c*/ 	.word	index@(_Z9addKernelPiS_S_i)
        /*0020*/ 	.word	0x00000000
.L_5:


//--------------------- .nv.compat                --------------------------
	.section	.nv.compat,"",@"SHT_CUDA_COMPAT_INFO"
	.align	4
        /*0000*/ 	.byte	0x02, 0x09, 0x00, 0x00, 0x02, 0x02, 0x01, 0x00, 0x02, 0x05, 0x05, 0x00, 0x03, 0x07, 0x01, 0x01
        /*0010*/ 	.byte	0x02, 0x03, 0x00, 0x00, 0x02, 0x06, 0x01, 0x00, 0x04, 0x0b, 0x08, 0x00, 0x09, 0x00, 0x00, 0x00
        /*0020*/ 	.byte	0x00, 0x00, 0x00, 0x00


//--------------------- .nv.info._Z9addKernelPiS_S_i --------------------------
	.section	.nv.info._Z9addKernelPiS_S_i,"",@"SHT_CUDA_INFO"
	.sectionflags	@""
	.align	4


	//----- nvinfo : EIATTR_CUDA_API_VERSION
	.align		4
        /*0000*/ 	.byte	0x04, 0x37
        /*0002*/ 	.short	(.L_7 - .L_6)
.L_6:
        /*0004*/ 	.word	0x00000082


	//----- nvinfo : EIATTR_KPARAM_INFO
	.align		4
.L_7:
        /*0008*/ 	.byte	0x04, 0x17
        /*000a*/ 	.short	(.L_9 - .L_8)
.L_8:
        /*000c*/ 	.word	0x00000000
        /*0010*/ 	.short	0x0003
        /*0012*/ 	.short	0x0018
        /*0014*/ 	.byte	0x00, 0xf0, 0x11, 0x00


	//----- nvinfo : EIATTR_KPARAM_INFO
	.align		4
.L_9:
        /*0018*/ 	.byte	0x04, 0x17
        /*001a*/ 	.short	(.L_11 - .L_10)
.L_10:
        /*001c*/ 	.word	0x00000000
        /*0020*/ 	.short	0x0002
        /*0022*/ 	.short	0x0010
        /*0024*/ 	.byte	0x00, 0xf5, 0x21, 0x00


	//----- nvinfo : EIATTR_KPARAM_INFO
	.align		4
.L_11:
        /*0028*/ 	.byte	0x04, 0x17
        /*002a*/ 	.short	(.L_13 - .L_12)
.L_12:
        /*002c*/ 	.word	0x00000000
        /*0030*/ 	.short	0x0001
        /*0032*/ 	.short	0x0008
        /*0034*/ 	.byte	0x00, 0xf5, 0x21, 0x00


	//----- nvinfo : EIATTR_KPARAM_INFO
	.align		4
.L_13:
        /*0038*/ 	.byte	0x04, 0x17
        /*003a*/ 	.short	(.L_15 - .L_14)
.L_14:
        /*003c*/ 	.word	0x00000000
        /*0040*/ 	.short	0x0000
        /*0042*/ 	.short	0x0000
        /*0044*/ 	.byte	0x00, 0xf5, 0x21, 0x00


	//----- nvinfo : EIATTR_SPARSE_MMA_MASK
	.align		4
.L_15:
        /*0048*/ 	.byte	0x03, 0x50
        /*004a*/ 	.short	0x0000


	//----- nvinfo : EIATTR_MAXREG_COUNT
	.align		4
        /*004c*/ 	.byte	0x03, 0x1b
        /*004e*/ 	.short	0x00ff


	//----- nvinfo : EIATTR_MERCURY_ISA_VERSION
	.align		4
        /*0050*/ 	.byte	0x03, 0x5f
        /*0052*/ 	.short	0x0101


	//----- nvinfo : EIATTR_VRC_CTA_INIT_COUNT
	.align		4
        /*0054*/ 	.byte	0x02, 0x4a
	.zero		1
	.zero		1


	//----- nvinfo : EIATTR_EXIT_INSTR_OFFSETS
	.align		4
        /*0058*/ 	.byte	0x04, 0x1c
        /*005a*/ 	.short	(.L_17 - .L_16)


	//   ....[0]....
.L_16:
        /*005c*/ 	.word	0x00000100


	//----- nvinfo : EIATTR_CBANK_PARAM_SIZE
	.align		4
.L_17:
        /*0060*/ 	.byte	0x03, 0x19
        /*0062*/ 	.short	0x001c


	//----- nvinfo : EIATTR_PARAM_CBANK
	.align		4
        /*0064*/ 	.byte	0x04, 0x0a
        /*0066*/ 	.short	(.L_19 - .L_18)
	.align		4
.L_18:
        /*0068*/ 	.word	index@(.nv.constant0._Z9addKernelPiS_S_i)
        /*006c*/ 	.short	0x0380
        /*006e*/ 	.short	0x001c


	//----- nvinfo : EIATTR_SW_WAR
	.align		4
.L_19:
        /*0070*/ 	.byte	0x04, 0x36
        /*0072*/ 	.short	(.L_21 - .L_20)
.L_20:
        /*0074*/ 	.word	0x00000008
.L_21:


//--------------------- .nv.callgraph             --------------------------
	.section	.nv.callgraph,"",@"SHT_CUDA_CALLGRAPH"
	.align	4
	.sectionentsize	8
	.align		4
        /*0000*/ 	.word	0x00000000
	.align		4
        /*0004*/ 	.word	0xffffffff
	.align		4
        /*0008*/ 	.word	0x00000000
	.align		4
        /*000c*/ 	.word	0xfffffffe
	.align		4
        /*0010*/ 	.word	0x00000000
	.align		4
        /*0014*/ 	.word	0xfffffffd
	.align		4
        /*0018*/ 	.word	0x00000000
	.align		4
        /*001c*/ 	.word	0xfffffffc


//--------------------- .text._Z9addKernelPiS_S_i --------------------------
	.section	.text._Z9addKernelPiS_S_i,"ax",@progbits
	.align	128
        .global         _Z9addKernelPiS_S_i
        .type           _Z9addKernelPiS_S_i,@function
        .size           _Z9addKernelPiS_S_i,(.L_x_1 - _Z9addKernelPiS_S_i)
        .other          _Z9addKernelPiS_S_i,@"STO_CUDA_ENTRY STV_DEFAULT"
_Z9addKernelPiS_S_i:
.text._Z9addKernelPiS_S_i:
[----:B------:R-:W-:Y:S01]  /*0000*/  LDC R1, c[0x0][0x37c] ;  /* 0x0000df00ff017b82 */ /* 0x000fe20000000800 */
[----:B------:R-:W0:Y:S07]  /*0010*/  S2R R0, SR_TID.X ;  /* 0x0000000000007919 */ /* 0x000e2e0000002100 */
[----:B------:R-:W0:Y:S01]  /*0020*/  S2UR UR6, SR_CTAID.X ;  /* 0x00000000000679c3 */ /* 0x000e220000002500 */
[----:B------:R-:W1:Y:S07]  /*0030*/  LDCU.64 UR4, c[0x0][0x358] ;  /* 0x00006b00ff0477ac */ /* 0x000e6e0008000a00 */
[----:B------:R-:W0:Y:S08]  /*0040*/  LDC R9, c[0x0][0x360] ;  /* 0x0000d800ff097b82 */ /* 0x000e300000000800 */
[----:B------:R-:W2:Y:S08]  /*0050*/  LDC.64 R2, c[0x0][0x380] ;  /* 0x0000e000ff027b82 */ /* 0x000eb00000000a00 */
[----:B------:R-:W3:Y:S01]  /*0060*/  LDC.64 R4, c[0x0][0x388] ;  /* 0x0000e200ff047b82 */ /* 0x000ee20000000a00 */
[----:B0-----:R-:W-:-:S07]  /*0070*/  IMAD R9, R9, UR6, R0 ;  /* 0x0000000609097c24 */ /* 0x001fce000f8e0200 */
[----:B------:R-:W0:Y:S01]  /*0080*/  LDC.64 R6, c[0x0][0x390] ;  /* 0x0000e400ff067b82 */ /* 0x000e220000000a00 */
[----:B--2---:R-:W-:-:S06]  /*0090*/  IMAD.WIDE R2, R9, 0x4, R2 ;  /* 0x0000000409027825 */ /* 0x004fcc00078e0202 */
[----:B-1----:R-:W2:Y:S01]  /*00a0*/  LDG.E R2, desc[UR4][R2.64] ;  /* 0x0000000402027981 */ /* 0x002ea2000c1e1900 */
[----:B---3--:R-:W-:-:S06]  /*00b0*/  IMAD.WIDE R4, R9, 0x4, R4 ;  /* 0x0000000409047825 */ /* 0x008fcc00078e0204 */
[----:B------:R-:W2:Y:S01]  /*00c0*/  LDG.E R5, desc[UR4][R4.64] ;  /* 0x0000000404057981 */ /* 0x000ea2000c1e1900 */
[----:B0-----:R-:W-:Y:S01]  /*00d0*/  IMAD.WIDE R6, R9, 0x4, R6 ;  /* 0x0000000409067825 */ /* 0x001fe200078e0206 */
[----:B--2---:R-:W-:-:S05]  /*00e0*/  IADD3 R9, PT, PT, R2, R5, RZ ;  /* 0x0000000502097210 */ /* 0x004fca0007ffe0ff */
[----:B------:R-:W-:Y:S01]  /*00f0*/  STG.E desc[UR4][R6.64], R9 ;  /* 0x0000000906007986 */ /* 0x000fe2000c101904 */
[----:B------:R-:W-:Y:S05]  /*0100*/  EXIT ;  /* 0x000000000000794d */ /* 0x000fea0003800000 */
.L_x_0:
[----:B------:R-:W-:-:S00]  /*0110*/  BRA `(.L_x_0) ;  /* 0xfffffffc00fc7947 */ /* 0x000fc0000383ffff */
[----:B------:R-:W-:-:S00]  /*0120*/  NOP ;  /* 0x0000000000007918 */ /* 0x000fc00000000000 */
        /* <DEDUP_REMOVED lines=13> */
.L_x_1:


//--------------------- .nv.shared.reserved.0     --------------------------
	.section	.nv.shared.reserved.0,"aw",@nobits
	.weak		__nv_reservedSMEM_offset_0_alias
	.size		__nv_reservedSMEM_offset_0_alias, 0, 64
	.other		__nv_reservedSMEM_offset_0_alias,@"STO_CUDA_RESERVED_SHARED STV_DEFAULT"
__nv_reservedSMEM_offset_0_alias:
	.zero		0
	.zero		64


//--------------------- .nv.constant0._Z9addKernelPiS_S_i --------------------------
	.section	.nv.constant0._Z9addKernelPiS_S_i,"a",@progbits
	.sectionflags	@""
	.align	4
.nv.constant0._Z9addKernelPiS_S_i:
	.zero		924


//--------------------- SYMBOLS --------------------------

	.type		.nv.reservedSmem.offset0,@object
	.size		.nv.reservedSmem.offset0,0x4
